//
// Generated by NVIDIA NVVM Compiler
//
// Compiler Build ID: CL-36424714
// Cuda compilation tools, release 13.0, V13.0.88
// Based on NVVM 20.0.0
//

.version 9.0
.target sm_100
.address_size 64

	// .globl	_Z18multiplyByConstantPiii

.visible .entry _Z18multiplyByConstantPiii(
	.param .u64 .ptr .align 1 _Z18multiplyByConstantPiii_param_0,
	.param .u32 _Z18multiplyByConstantPiii_param_1,
	.param .u32 _Z18multiplyByConstantPiii_param_2
)
{
	.reg .pred 	%p<2>;
	.reg .b32 	%r<9>;
	.reg .b64 	%rd<5>;

	ld.param.u64 	%rd1, [_Z18multiplyByConstantPiii_param_0];
	ld.param.u32 	%r2, [_Z18multiplyByConstantPiii_param_1];
	ld.param.u32 	%r3, [_Z18multiplyByConstantPiii_param_2];
	mov.u32 	%r4, %ctaid.x;
	mov.u32 	%r5, %ntid.x;
	mov.u32 	%r6, %tid.x;
	mad.lo.s32 	%r1, %r4, %r5, %r6;
	setp.ge.s32 	%p1, %r1, %r3;
	@%p1 bra 	$L__BB0_2;
	cvta.to.global.u64 	%rd2, %rd1;
	mul.wide.s32 	%rd3, %r1, 4;
	add.s64 	%rd4, %rd2, %rd3;
	ld.global.u32 	%r7, [%rd4];
	mul.lo.s32 	%r8, %r7, %r2;
	st.global.u32 	[%rd4], %r8;
$L__BB0_2:
	ret;

}
	// .globl	_Z12combineArrayPiS_S_i
.visible .entry _Z12combineArrayPiS_S_i(
	.param .u64 .ptr .align 1 _Z12combineArrayPiS_S_i_param_0,
	.param .u64 .ptr .align 1 _Z12combineArrayPiS_S_i_param_1,
	.param .u64 .ptr .align 1 _Z12combineArrayPiS_S_i_param_2,
	.param .u32 _Z12combineArrayPiS_S_i_param_3
)
{
	.reg .pred 	%p<2>;
	.reg .b32 	%r<9>;
	.reg .b64 	%rd<11>;

	ld.param.u64 	%rd1, [_Z12combineArrayPiS_S_i_param_0];
	ld.param.u64 	%rd2, [_Z12combineArrayPiS_S_i_param_1];
	ld.param.u64 	%rd3, [_Z12combineArrayPiS_S_i_param_2];
	ld.param.u32 	%r2, [_Z12combineArrayPiS_S_i_param_3];
	mov.u32 	%r3, %tid.x;
	mov.u32 	%r4, %ntid.x;
	mov.u32 	%r5, %ctaid.x;
	mad.lo.s32 	%r1, %r4, %r5, %r3;
	setp.ge.s32 	%p1, %r1, %r2;
	@%p1 bra 	$L__BB1_2;
	cvta.to.global.u64 	%rd4, %rd1;
	cvta.to.global.u64 	%rd5, %rd2;
	cvta.to.global.u64 	%rd6, %rd3;
	mul.wide.s32 	%rd7, %r1, 4;
	add.s64 	%rd8, %rd4, %rd7;
	ld.global.u32 	%r6, [%rd8];
	add.s64 	%rd9, %rd5, %rd7;
	ld.global.u32 	%r7, [%rd9];
	mul.lo.s32 	%r8, %r7, %r6;
	add.s64 	%rd10, %rd6, %rd7;
	st.global.u32 	[%rd10], %r8;
$L__BB1_2:
	ret;

}


// ===== COMPILED SASS (sm_100) =====

	.target	sm_100

	.elftype	@"ET_EXEC"


//--------------------- .note.nv.tkinfo           --------------------------
	.section	.note.nv.tkinfo,"",@"SHT_NOTE"
	.sectionflags	@"SHF_NOTE_NV_TKINFO"
	.tkinfo
        /*0018*/ 	.word	0x00000002
        /*0030*/ 	.string	""
        /*0030*/ 	.string	"ptxas"
        /*0030*/ 	.string	"Cuda compilation tools, release 13.0, V13.0.88"
        /*0030*/ 	.string	"Build cuda_13.0.r13.0/compiler.36424714_0"
        /*0030*/ 	.string	"-arch sm_100 -m 64 "



//--------------------- .note.nv.cuinfo           --------------------------
	.section	.note.nv.cuinfo,"",@"SHT_NOTE"
	.sectionflags	@"SHF_NOTE_NV_CUINFO"
        /*0018*/ 	.short	0x0002
        /*001a*/ 	.short	0x0064
        /*001c*/ 	.short	0x0082
	.zero		2


//--------------------- .nv.info                  --------------------------
	.section	.nv.info,"",@"SHT_CUDA_INFO"
	.align	4


	//----- nvinfo : EIATTR_REGCOUNT
	.align		4
        /*0000*/ 	.byte	0x04, 0x2f
        /*0002*/ 	.short	(.L_1 - .L_0)
	.align		4
.L_0:
        /*0004*/ 	.word	index@(_Z18multiplyByConstantPiii)
        /*0008*/ 	.word	0x00000008


	//----- nvinfo : EIATTR_FRAME_SIZE
	.align		4
.L_1:
        /*000c*/ 	.byte	0x04, 0x11
        /*000e*/ 	.short	(.L_3 - .L_2)
	.align		4
.L_2:
        /*0010*/ 	.word	index@(_Z18multiplyByConstantPiii)
        /*0014*/ 	.word	0x00000000


	//----- nvinfo : EIATTR_REGCOUNT
	.align		4
.L_3:
        /*0018*/ 	.byte	0x04, 0x2f
        /*001a*/ 	.short	(.L_5 - .L_4)
	.align		4
.L_4:
        /*001c*/ 	.word	index@(_Z12combineArrayPiS_S_i)
        /*0020*/ 	.word	0x0000000c


	//----- nvinfo : EIATTR_FRAME_SIZE
	.align		4
.L_5:
        /*0024*/ 	.byte	0x04, 0x11
        /*0026*/ 	.short	(.L_7 - .L_6)
	.align		4
.L_6:
        /*0028*/ 	.word	index@(_Z12combineArrayPiS_S_i)
        /*002c*/ 	.word	0x00000000


	//----- nvinfo : EIATTR_MIN_STACK_SIZE
	.align		4
.L_7:
        /*0030*/ 	.byte	0x04, 0x12
        /*0032*/ 	.short	(.L_9 - .L_8)
	.align		4
.L_8:
        /*0034*/ 	.word	index@(_Z12combineArrayPiS_S_i)
        /*0038*/ 	.word	0x00000000


	//----- nvinfo : EIATTR_MIN_STACK_SIZE
	.align		4
.L_9:
        /*003c*/ 	.byte	0x04, 0x12
        /*003e*/ 	.short	(.L_11 - .L_10)
	.align		4
.L_10:
        /*0040*/ 	.word	index@(_Z18multiplyByConstantPiii)
        /*0044*/ 	.word	0x00000000
.L_11:


//--------------------- .nv.compat                --------------------------
	.section	.nv.compat,"",@"SHT_CUDA_COMPAT_INFO"
	.align	4
        /*0000*/ 	.byte	0x02, 0x09, 0x00, 0x00, 0x02, 0x02, 0x01, 0x00, 0x02, 0x05, 0x05, 0x00, 0x03, 0x07, 0x01, 0x01
        /*0010*/ 	.byte	0x02, 0x03, 0x00, 0x00, 0x02, 0x06, 0x01, 0x00, 0x04, 0x0b, 0x08, 0x00, 0x09, 0x00, 0x00, 0x00
        /*0020*/ 	.byte	0x00, 0x00, 0x00, 0x00


//--------------------- .nv.info._Z12combineArrayPiS_S_i --------------------------
	.section	.nv.info._Z12combineArrayPiS_S_i,"",@"SHT_CUDA_INFO"
	.sectionflags	@""
	.align	4


	//----- nvinfo : EIATTR_CUDA_API_VERSION
	.align		4
        /*0000*/ 	.byte	0x04, 0x37
        /*0002*/ 	.short	(.L_13 - .L_12)
.L_12:
        /*0004*/ 	.word	0x00000082


	//----- nvinfo : EIATTR_KPARAM_INFO
	.align		4
.L_13:
        /*0008*/ 	.byte	0x04, 0x17
        /*000a*/ 	.short	(.L_15 - .L_14)
.L_14:
        /*000c*/ 	.word	0x00000000
        /*0010*/ 	.short	0x0003
        /*0012*/ 	.short	0x0018
        /*0014*/ 	.byte	0x00, 0xf0, 0x11, 0x00


	//----- nvinfo : EIATTR_KPARAM_INFO
	.align		4
.L_15:
        /*0018*/ 	.byte	0x04, 0x17
        /*001a*/ 	.short	(.L_17 - .L_16)
.L_16:
        /*001c*/ 	.word	0x00000000
        /*0020*/ 	.short	0x0002
        /*0022*/ 	.short	0x0010
        /*0024*/ 	.byte	0x00, 0xf5, 0x21, 0x00


	//----- nvinfo : EIATTR_KPARAM_INFO
	.align		4
.L_17:
        /*0028*/ 	.byte	0x04, 0x17
        /*002a*/ 	.short	(.L_19 - .L_18)
.L_18:
        /*002c*/ 	.word	0x00000000
        /*0030*/ 	.short	0x0001
        /*0032*/ 	.short	0x0008
        /*0034*/ 	.byte	0x00, 0xf5, 0x21, 0x00


	//----- nvinfo : EIATTR_KPARAM_INFO
	.align		4
.L_19:
        /*0038*/ 	.byte	0x04, 0x17
        /*003a*/ 	.short	(.L_21 - .L_20)
.L_20:
        /*003c*/ 	.word	0x00000000
        /*0040*/ 	.short	0x0000
        /*0042*/ 	.short	0x0000
        /*0044*/ 	.byte	0x00, 0xf5, 0x21, 0x00


	//----- nvinfo : EIATTR_SPARSE_MMA_MASK
	.align		4
.L_21:
        /*0048*/ 	.byte	0x03, 0x50
        /*004a*/ 	.short	0x0000


	//----- nvinfo : EIATTR_MAXREG_COUNT
	.align		4
        /*004c*/ 	.byte	0x03, 0x1b
        /*004e*/ 	.short	0x00ff


	//----- nvinfo : EIATTR_MERCURY_ISA_VERSION
	.align		4
        /*0050*/ 	.byte	0x03, 0x5f
        /*0052*/ 	.short	0x0101


	//----- nvinfo : EIATTR_VRC_CTA_INIT_COUNT
	.align		4
        /*0054*/ 	.byte	0x02, 0x4a
	.zero		1
	.zero		1


	//----- nvinfo : EIATTR_EXIT_INSTR_OFFSETS
	.align		4
        /*0058*/ 	.byte	0x04, 0x1c
        /*005a*/ 	.short	(.L_23 - .L_22)


	//   ....[0]....
.L_22:
        /*005c*/ 	.word	0x00000070


	//   ....[1]....
        /*0060*/ 	.word	0x00000130


	//----- nvinfo : EIATTR_CBANK_PARAM_SIZE
	.align		4
.L_23:
        /*0064*/ 	.byte	0x03, 0x19
        /*0066*/ 	.short	0x001c


	//----- nvinfo : EIATTR_PARAM_CBANK
	.align		4
        /*0068*/ 	.byte	0x04, 0x0a
        /*006a*/ 	.short	(.L_25 - .L_24)
	.align		4
.L_24:
        /*006c*/ 	.word	index@(.nv.constant0._Z12combineArrayPiS_S_i)
        /*0070*/ 	.short	0x0380
        /*0072*/ 	.short	0x001c


	//----- nvinfo : EIATTR_SW_WAR
	.align		4
.L_25:
        /*0074*/ 	.byte	0x04, 0x36
        /*0076*/ 	.short	(.L_27 - .L_26)
.L_26:
        /*0078*/ 	.word	0x00000008
.L_27:


//--------------------- .nv.info._Z18multiplyByConstantPiii --------------------------
	.section	.nv.info._Z18multiplyByConstantPiii,"",@"SHT_CUDA_INFO"
	.sectionflags	@""
	.align	4


	//----- nvinfo : EIATTR_CUDA_API_VERSION
	.align		4
        /*0000*/ 	.byte	0x04, 0x37
        /*0002*/ 	.short	(.L_29 - .L_28)
.L_28:
        /*0004*/ 	.word	0x00000082


	//----- nvinfo : EIATTR_KPARAM_INFO
	.align		4
.L_29:
        /*0008*/ 	.byte	0x04, 0x17
        /*000a*/ 	.short	(.L_31 - .L_30)
.L_30:
        /*000c*/ 	.word	0x00000000
        /*0010*/ 	.short	0x0002
        /*0012*/ 	.short	0x000c
        /*0014*/ 	.byte	0x00, 0xf0, 0x11, 0x00


	//----- nvinfo : EIATTR_KPARAM_INFO
	.align		4
.L_31:
        /*0018*/ 	.byte	0x04, 0x17
        /*001a*/ 	.short	(.L_33 - .L_32)
.L_32:
        /*001c*/ 	.word	0x00000000
        /*0020*/ 	.short	0x0001
        /*0022*/ 	.short	0x0008
        /*0024*/ 	.byte	0x00, 0xf0, 0x11, 0x00


	//----- nvinfo : EIATTR_KPARAM_INFO
	.align		4
.L_33:
        /*0028*/ 	.byte	0x04, 0x17
        /*002a*/ 	.short	(.L_35 - .L_34)
.L_34:
        /*002c*/ 	.word	0x00000000
        /*0030*/ 	.short	0x0000
        /*0032*/ 	.short	0x0000
        /*0034*/ 	.byte	0x00, 0xf5, 0x21, 0x00


	//----- nvinfo : EIATTR_SPARSE_MMA_MASK
	.align		4
.L_35:
        /*0038*/ 	.byte	0x03, 0x50
        /*003a*/ 	.short	0x0000


	//----- nvinfo : EIATTR_MAXREG_COUNT
	.align		4
        /*003c*/ 	.byte	0x03, 0x1b
        /*003e*/ 	.short	0x00ff


	//----- nvinfo : EIATTR_MERCURY_ISA_VERSION
	.align		4
        /*0040*/ 	.byte	0x03, 0x5f
        /*0042*/ 	.short	0x0101


	//----- nvinfo : EIATTR_VRC_CTA_INIT_COUNT
	.align		4
        /*0044*/ 	.byte	0x02, 0x4a
	.zero		1
	.zero		1


	//----- nvinfo : EIATTR_EXIT_INSTR_OFFSETS
	.align		4
        /*0048*/ 	.byte	0x04, 0x1c
        /*004a*/ 	.short	(.L_37 - .L_36)


	//   ....[0]....
.L_36:
        /*004c*/ 	.word	0x00000070


	//   ....[1]....
        /*0050*/ 	.word	0x000000f0


	//----- nvinfo : EIATTR_CBANK_PARAM_SIZE
	.align		4
.L_37:
        /*0054*/ 	.byte	0x03, 0x19
        /*0056*/ 	.short	0x0010


	//----- nvinfo : EIATTR_PARAM_CBANK
	.align		4
        /*0058*/ 	.byte	0x04, 0x0a
        /*005a*/ 	.short	(.L_39 - .L_38)
	.align		4
.L_38:
        /*005c*/ 	.word	index@(.nv.constant0._Z18multiplyByConstantPiii)
        /*0060*/ 	.short	0x0380
        /*0062*/ 	.short	0x0010


	//----- nvinfo : EIATTR_SW_WAR
	.align		4
.L_39:
        /*0064*/ 	.byte	0x04, 0x36
        /*0066*/ 	.short	(.L_41 - .L_40)
.L_40:
        /*0068*/ 	.word	0x00000008
.L_41:


//--------------------- .nv.callgraph             --------------------------
	.section	.nv.callgraph,"",@"SHT_CUDA_CALLGRAPH"
	.align	4
	.sectionentsize	8
	.align		4
        /*0000*/ 	.word	0x00000000
	.align		4
        /*0004*/ 	.word	0xffffffff
	.align		4
        /*0008*/ 	.word	0x00000000
	.align		4
        /*000c*/ 	.word	0xfffffffe
	.align		4
        /*0010*/ 	.word	0x00000000
	.align		4
        /*0014*/ 	.word	0xfffffffd
	.align		4
        /*0018*/ 	.word	0x00000000
	.align		4
        /*001c*/ 	.word	0xfffffffc


//--------------------- .text._Z12combineArrayPiS_S_i --------------------------
	.section	.text._Z12combineArrayPiS_S_i,"ax",@progbits
	.align	128
        .global         _Z12combineArrayPiS_S_i
        .type           _Z12combineArrayPiS_S_i,@function
        .size           _Z12combineArrayPiS_S_i,(.L_x_2 - _Z12combineArrayPiS_S_i)
        .other          _Z12combineArrayPiS_S_i,@"STO_CUDA_ENTRY STV_DEFAULT"
_Z12combineArrayPiS_S_i:
.text._Z12combineArrayPiS_S_i:
[----:B------:R-:W-:Y:S01]  /*0000*/  LDC R1, c[0x0][0x37c] ;  /* 0x0000df00ff017b82 */ /* 0x000fe20000000800 */
[----:B------:R-:W0:Y:S01]  /*0010*/  S2R R9, SR_TID.X ;  /* 0x0000000000097919 */ /* 0x000e220000002100 */
[----:B------:R-:W0:Y:S01]  /*0020*/  LDCU UR4, c[0x0][0x360] ;  /* 0x00006c00ff0477ac */ /* 0x000e220008000800 */
[----:B------:R-:W0:Y:S01]  /*0030*/  S2R R0, SR_CTAID.X ;  /* 0x0000000000007919 */ /* 0x000e220000002500 */
[----:B------:R-:W1:Y:S01]  /*0040*/  LDCU UR5, c[0x0][0x398] ;  /* 0x00007300ff0577ac */ /* 0x000e620008000800 */
[----:B0-----:R-:W-:-:S05]  /*0050*/  IMAD R9, R0, UR4, R9 ;  /* 0x0000000400097c24 */ /* 0x001fca000f8e0209 */
[----:B-1----:R-:W-:-:S13]  /*0060*/  ISETP.GE.AND P0, PT, R9, UR5, PT ;  /* 0x0000000509007c0c */ /* 0x002fda000bf06270 */
[----:B------:R-:W-:Y:S05]  /*0070*/  @P0 EXIT ;  /* 0x000000000000094d */ /* 0x000fea0003800000 */
[----:B------:R-:W0:Y:S01]  /*0080*/  LDC.64 R2, c[0x0][0x380] ;  /* 0x0000e000ff027b82 */ /* 0x000e220000000a00 */
[----:B------:R-:W1:Y:S07]  /*0090*/  LDCU.64 UR4, c[0x0][0x358] ;  /* 0x00006b00ff0477ac */ /* 0x000e6e0008000a00 */
[----:B------:R-:W2:Y:S08]  /*00a0*/  LDC.64 R4, c[0x0][0x388] ;  /* 0x0000e200ff047b82 */ /* 0x000eb00000000a00 */
[----:B------:R-:W3:Y:S01]  /*00b0*/  LDC.64 R6, c[0x0][0x390] ;  /* 0x0000e400ff067b82 */ /* 0x000ee20000000a00 */
[----:B0-----:R-:W-:-:S06]  /*00c0*/  IMAD.WIDE R2, R9, 0x4, R2 ;  /* 0x0000000409027825 */ /* 0x001fcc00078e0202 */
[----:B-1----:R-:W4:Y:S01]  /*00d0*/  LDG.E R2, desc[UR4][R2.64] ;  /* 0x0000000402027981 */ /* 0x002f22000c1e1900 */
[----:B--2---:R-:W-:-:S06]  /*00e0*/  IMAD.WIDE R4, R9, 0x4, R4 ;  /* 0x0000000409047825 */ /* 0x004fcc00078e0204 */
[----:B------:R-:W4:Y:S01]  /*00f0*/  LDG.E R5, desc[UR4][R4.64] ;  /* 0x0000000404057981 */ /* 0x000f22000c1e1900 */
[----:B---3--:R-:W-:-:S04]  /*0100*/  IMAD.WIDE R6, R9, 0x4, R6 ;  /* 0x0000000409067825 */ /* 0x008fc800078e0206 */
[----:B----4-:R-:W-:-:S05]  /*0110*/  IMAD R9, R2, R5, RZ ;  /* 0x0000000502097224 */ /* 0x010fca00078e02ff */
[----:B------:R-:W-:Y:S01]  /*0120*/  STG.E desc[UR4][R6.64], R9 ;  /* 0x0000000906007986 */ /* 0x000fe2000c101904 */
[----:B------:R-:W-:Y:S05]  /*0130*/  EXIT ;  /* 0x000000000000794d */ /* 0x000fea0003800000 */
.L_x_0:
[----:B------:R-:W-:-:S00]  /*0140*/  BRA `(.L_x_0) ;  /* 0xfffffffc00fc7947 */ /* 0x000fc0000383ffff */
[----:B------:R-:W-:-:S00]  /*0150*/  NOP ;  /* 0x0000000000007918 */ /* 0x000fc00000000000 */
        /* <DEDUP_REMOVED lines=10> */
.L_x_2:


//--------------------- .text._Z18multiplyByConstantPiii --------------------------
	.section	.text._Z18multiplyByConstantPiii,"ax",@progbits
	.align	128
        .global         _Z18multiplyByConstantPiii
        .type           _Z18multiplyByConstantPiii,@function
        .size           _Z18multiplyByConstantPiii,(.L_x_3 - _Z18multiplyByConstantPiii)
        .other          _Z18multiplyByConstantPiii,@"STO_CUDA_ENTRY STV_DEFAULT"
_Z18multiplyByConstantPiii:
.text._Z18multiplyByConstantPiii:
[----:B------:R-:W-:Y:S01]  /*0000*/  LDC R1, c[0x0][0x37c] ;  /* 0x0000df00ff017b82 */ /* 0x000fe20000000800 */
[----:B------:R-:W0:Y:S07]  /*0010*/  S2R R0, SR_TID.X ;  /* 0x0000000000007919 */ /* 0x000e2e0000002100 */
[----:B------:R-:W0:Y:S01]  /*0020*/  S2UR UR4, SR_CTAID.X ;  /* 0x00000000000479c3 */ /* 0x000e220000002500 */
[----:B------:R-:W1:Y:S07]  /*0030*/  LDCU UR5, c[0x0][0x38c] ;  /* 0x00007180ff0577ac */ /* 0x000e6e0008000800 */
[----:B------:R-:W0:Y:S02]  /*0040*/  LDC R5, c[0x0][0x360] ;  /* 0x0000d800ff057b82 */ /* 0x000e240000000800 */
[----:B0-----:R-:W-:-:S05]  /*0050*/  IMAD R5, R5, UR4, R0 ;  /* 0x0000000405057c24 */ /* 0x001fca000f8e0200 */
[----:B-1----:R-:W-:-:S13]  /*0060*/  ISETP.GE.AND P0, PT, R5, UR5, PT ;  /* 0x0000000505007c0c */ /* 0x002fda000bf06270 */
[----:B------:R-:W-:Y:S05]  /*0070*/  @P0 EXIT ;  /* 0x000000000000094d */ /* 0x000fea0003800000 */
[----:B------:R-:W0:Y:S01]  /*0080*/  LDC.64 R2, c[0x0][0x380] ;  /* 0x0000e000ff027b82 */ /* 0x000e220000000a00 */
[----:B------:R-:W1:Y:S01]  /*0090*/  LDCU.64 UR4, c[0x0][0x358] ;  /* 0x00006b00ff0477ac */ /* 0x000e620008000a00 */
[----:B------:R-:W2:Y:S01]  /*00a0*/  LDCU UR6, c[0x0][0x388] ;  /* 0x00007100ff0677ac */ /* 0x000ea20008000800 */
[----:B0-----:R-:W-:-:S05]  /*00b0*/  IMAD.WIDE R2, R5, 0x4, R2 ;  /* 0x0000000405027825 */ /* 0x001fca00078e0202 */
[----:B-1----:R-:W2:Y:S02]  /*00c0*/  LDG.E R0, desc[UR4][R2.64] ;  /* 0x0000000402007981 */ /* 0x002ea4000c1e1900 */
[----:B--2---:R-:W-:-:S05]  /*00d0*/  IMAD R5, R0, UR6, RZ ;  /* 0x0000000600057c24 */ /* 0x004fca000f8e02ff */
[----:B------:R-:W-:Y:S01]  /*00e0*/  STG.E desc[UR4][R2.64], R5 ;  /* 0x0000000502007986 */ /* 0x000fe2000c101904 */
[----:B------:R-:W-:Y:S05]  /*00f0*/  EXIT ;  /* 0x000000000000794d */ /* 0x000fea0003800000 */
.L_x_1:
        /* <DEDUP_REMOVED lines=16> */
.L_x_3:


//--------------------- .nv.shared.reserved.0     --------------------------
	.section	.nv.shared.reserved.0,"aw",@nobits
	.weak		__nv_reservedSMEM_offset_0_alias
	.size		__nv_reservedSMEM_offset_0_alias, 0, 64
	.other		__nv_reservedSMEM_offset_0_alias,@"STO_CUDA_RESERVED_SHARED STV_DEFAULT"
__nv_reservedSMEM_offset_0_alias:
	.zero		0
	.zero		64


//--------------------- .nv.constant0._Z12combineArrayPiS_S_i --------------------------
	.section	.nv.constant0._Z12combineArrayPiS_S_i,"a",@progbits
	.sectionflags	@""
	.align	4
.nv.constant0._Z12combineArrayPiS_S_i:
	.zero		924


//--------------------- .nv.constant0._Z18multiplyByConstantPiii --------------------------
	.section	.nv.constant0._Z18multiplyByConstantPiii,"a",@progbits
	.sectionflags	@""
	.align	4
.nv.constant0._Z18multiplyByConstantPiii:
	.zero		912


//--------------------- SYMBOLS --------------------------

	.type		.nv.reservedSmem.offset0,@object
	.size		.nv.reservedSmem.offset0,0x4
